//
// Generated by NVIDIA NVVM Compiler
//
// Compiler Build ID: CL-36424714
// Cuda compilation tools, release 13.0, V13.0.88
// Based on NVVM 20.0.0
//

.version 9.0
.target sm_100
.address_size 64

	// .globl	_Z16fill_grid_kernelPjS_jPfS_S_

.visible .entry _Z16fill_grid_kernelPjS_jPfS_S_(
	.param .u64 .ptr .align 1 _Z16fill_grid_kernelPjS_jPfS_S__param_0,
	.param .u64 .ptr .align 1 _Z16fill_grid_kernelPjS_jPfS_S__param_1,
	.param .u32 _Z16fill_grid_kernelPjS_jPfS_S__param_2,
	.param .u64 .ptr .align 1 _Z16fill_grid_kernelPjS_jPfS_S__param_3,
	.param .u64 .ptr .align 1 _Z16fill_grid_kernelPjS_jPfS_S__param_4,
	.param .u64 .ptr .align 1 _Z16fill_grid_kernelPjS_jPfS_S__param_5
)
{
	.reg .pred 	%p<6>;
	.reg .b32 	%r<23>;
	.reg .b32 	%f<3>;
	.reg .b64 	%rd<17>;

	ld.param.u64 	%rd2, [_Z16fill_grid_kernelPjS_jPfS_S__param_0];
	ld.param.u64 	%rd3, [_Z16fill_grid_kernelPjS_jPfS_S__param_1];
	ld.param.u32 	%r9, [_Z16fill_grid_kernelPjS_jPfS_S__param_2];
	ld.param.u64 	%rd4, [_Z16fill_grid_kernelPjS_jPfS_S__param_3];
	ld.param.u64 	%rd5, [_Z16fill_grid_kernelPjS_jPfS_S__param_4];
	ld.param.u64 	%rd6, [_Z16fill_grid_kernelPjS_jPfS_S__param_5];
	mov.u32 	%r10, %ctaid.x;
	mov.u32 	%r11, %ntid.x;
	mov.u32 	%r12, %tid.x;
	mad.lo.s32 	%r1, %r10, %r11, %r12;
	setp.ge.u32 	%p1, %r1, %r9;
	@%p1 bra 	$L__BB0_8;
	cvta.to.global.u64 	%rd7, %rd3;
	cvta.to.global.u64 	%rd8, %rd4;
	ld.global.u32 	%r14, [%rd7];
	ld.global.u32 	%r2, [%rd7+8];
	shl.b32 	%r15, %r1, 1;
	mul.wide.s32 	%rd9, %r15, 4;
	add.s64 	%rd10, %rd8, %rd9;
	ld.global.f32 	%f1, [%rd10];
	cvt.rzi.s32.f32 	%r16, %f1;
	ld.global.f32 	%f2, [%rd10+4];
	cvt.rzi.s32.f32 	%r17, %f2;
	mad.lo.s32 	%r3, %r17, %r14, %r16;
	setp.eq.s32 	%p2, %r2, 0;
	mov.b32 	%r22, 0;
	@%p2 bra 	$L__BB0_6;
	cvta.to.global.u64 	%rd1, %rd2;
	mul.lo.s32 	%r4, %r3, %r2;
	mov.b32 	%r21, 0;
$L__BB0_3:
	add.s32 	%r6, %r21, %r4;
	mul.wide.s32 	%rd11, %r6, 4;
	add.s64 	%rd12, %rd1, %rd11;
	atom.relaxed.global.cas.b32 	%r19, [%rd12], 0, %r1;
	setp.ne.s32 	%p3, %r19, 0;
	@%p3 bra 	$L__BB0_5;
	cvta.to.global.u64 	%rd13, %rd5;
	mul.wide.s32 	%rd14, %r1, 4;
	add.s64 	%rd15, %rd13, %rd14;
	st.global.u32 	[%rd15], %r6;
	mov.u32 	%r22, %r21;
	bra.uni 	$L__BB0_6;
$L__BB0_5:
	add.s32 	%r21, %r21, 1;
	setp.ne.s32 	%p4, %r21, %r2;
	mov.u32 	%r22, %r2;
	@%p4 bra 	$L__BB0_3;
$L__BB0_6:
	setp.ne.s32 	%p5, %r22, %r2;
	@%p5 bra 	$L__BB0_8;
	cvta.to.global.u64 	%rd16, %rd6;
	atom.global.add.u32 	%r20, [%rd16], 1;
$L__BB0_8:
	ret;

}
	// .globl	_Z17clear_grid_kernelPji
.visible .entry _Z17clear_grid_kernelPji(
	.param .u64 .ptr .align 1 _Z17clear_grid_kernelPji_param_0,
	.param .u32 _Z17clear_grid_kernelPji_param_1
)
{
	.reg .pred 	%p<2>;
	.reg .b32 	%r<7>;
	.reg .b64 	%rd<5>;

	ld.param.u64 	%rd1, [_Z17clear_grid_kernelPji_param_0];
	ld.param.u32 	%r2, [_Z17clear_grid_kernelPji_param_1];
	mov.u32 	%r3, %ctaid.x;
	mov.u32 	%r4, %ntid.x;
	mov.u32 	%r5, %tid.x;
	mad.lo.s32 	%r1, %r3, %r4, %r5;
	setp.ge.s32 	%p1, %r1, %r2;
	@%p1 bra 	$L__BB1_2;
	cvta.to.global.u64 	%rd2, %rd1;
	mul.wide.s32 	%rd3, %r1, 4;
	add.s64 	%rd4, %rd2, %rd3;
	mov.b32 	%r6, 0;
	st.global.u32 	[%rd4], %r6;
$L__BB1_2:
	ret;

}


// ===== COMPILED SASS (sm_100) =====

	.target	sm_100

	.elftype	@"ET_EXEC"


//--------------------- .note.nv.tkinfo           --------------------------
	.section	.note.nv.tkinfo,"",@"SHT_NOTE"
	.sectionflags	@"SHF_NOTE_NV_TKINFO"
	.tkinfo
        /*0018*/ 	.word	0x00000002
        /*0030*/ 	.string	""
        /*0030*/ 	.string	"ptxas"
        /*0030*/ 	.string	"Cuda compilation tools, release 13.0, V13.0.88"
        /*0030*/ 	.string	"Build cuda_13.0.r13.0/compiler.36424714_0"
        /*0030*/ 	.string	"-arch sm_100 -m 64 "



//--------------------- .note.nv.cuinfo           --------------------------
	.section	.note.nv.cuinfo,"",@"SHT_NOTE"
	.sectionflags	@"SHF_NOTE_NV_CUINFO"
        /*0018*/ 	.short	0x0002
        /*001a*/ 	.short	0x0064
        /*001c*/ 	.short	0x0082
	.zero		2


//--------------------- .nv.info                  --------------------------
	.section	.nv.info,"",@"SHT_CUDA_INFO"
	.align	4


	//----- nvinfo : EIATTR_REGCOUNT
	.align		4
        /*0000*/ 	.byte	0x04, 0x2f
        /*0002*/ 	.short	(.L_1 - .L_0)
	.align		4
.L_0:
        /*0004*/ 	.word	index@(_Z16fill_grid_kernelPjS_jPfS_S_)
        /*0008*/ 	.word	0x00000010


	//----- nvinfo : EIATTR_FRAME_SIZE
	.align		4
.L_1:
        /*000c*/ 	.byte	0x04, 0x11
        /*000e*/ 	.short	(.L_3 - .L_2)
	.align		4
.L_2:
        /*0010*/ 	.word	index@(_Z16fill_grid_kernelPjS_jPfS_S_)
        /*0014*/ 	.word	0x00000000


	//----- nvinfo : EIATTR_REGCOUNT
	.align		4
.L_3:
        /*0018*/ 	.byte	0x04, 0x2f
        /*001a*/ 	.short	(.L_5 - .L_4)
	.align		4
.L_4:
        /*001c*/ 	.word	index@(_Z17clear_grid_kernelPji)
        /*0020*/ 	.word	0x00000008


	//----- nvinfo : EIATTR_FRAME_SIZE
	.align		4
.L_5:
        /*0024*/ 	.byte	0x04, 0x11
        /*0026*/ 	.short	(.L_7 - .L_6)
	.align		4
.L_6:
        /*0028*/ 	.word	index@(_Z17clear_grid_kernelPji)
        /*002c*/ 	.word	0x00000000


	//----- nvinfo : EIATTR_MIN_STACK_SIZE
	.align		4
.L_7:
        /*0030*/ 	.byte	0x04, 0x12
        /*0032*/ 	.short	(.L_9 - .L_8)
	.align		4
.L_8:
        /*0034*/ 	.word	index@(_Z17clear_grid_kernelPji)
        /*0038*/ 	.word	0x00000000


	//----- nvinfo : EIATTR_MIN_STACK_SIZE
	.align		4
.L_9:
        /*003c*/ 	.byte	0x04, 0x12
        /*003e*/ 	.short	(.L_11 - .L_10)
	.align		4
.L_10:
        /*0040*/ 	.word	index@(_Z16fill_grid_kernelPjS_jPfS_S_)
        /*0044*/ 	.word	0x00000000
.L_11:


//--------------------- .nv.compat                --------------------------
	.section	.nv.compat,"",@"SHT_CUDA_COMPAT_INFO"
	.align	4
        /*0000*/ 	.byte	0x02, 0x09, 0x00, 0x00, 0x02, 0x02, 0x01, 0x00, 0x02, 0x05, 0x05, 0x00, 0x03, 0x07, 0x01, 0x01
        /*0010*/ 	.byte	0x02, 0x03, 0x00, 0x00, 0x02, 0x06, 0x01, 0x00, 0x04, 0x0b, 0x08, 0x00, 0x09, 0x00, 0x00, 0x00
        /*0020*/ 	.byte	0x00, 0x00, 0x00, 0x00


//--------------------- .nv.info._Z17clear_grid_kernelPji --------------------------
	.section	.nv.info._Z17clear_grid_kernelPji,"",@"SHT_CUDA_INFO"
	.sectionflags	@""
	.align	4


	//----- nvinfo : EIATTR_CUDA_API_VERSION
	.align		4
        /*0000*/ 	.byte	0x04, 0x37
        /*0002*/ 	.short	(.L_13 - .L_12)
.L_12:
        /*0004*/ 	.word	0x00000082


	//----- nvinfo : EIATTR_KPARAM_INFO
	.align		4
.L_13:
        /*0008*/ 	.byte	0x04, 0x17
        /*000a*/ 	.short	(.L_15 - .L_14)
.L_14:
        /*000c*/ 	.word	0x00000000
        /*0010*/ 	.short	0x0001
        /*0012*/ 	.short	0x0008
        /*0014*/ 	.byte	0x00, 0xf0, 0x11, 0x00


	//----- nvinfo : EIATTR_KPARAM_INFO
	.align		4
.L_15:
        /*0018*/ 	.byte	0x04, 0x17
        /*001a*/ 	.short	(.L_17 - .L_16)
.L_16:
        /*001c*/ 	.word	0x00000000
        /*0020*/ 	.short	0x0000
        /*0022*/ 	.short	0x0000
        /*0024*/ 	.byte	0x00, 0xf5, 0x21, 0x00


	//----- nvinfo : EIATTR_SPARSE_MMA_MASK
	.align		4
.L_17:
        /*0028*/ 	.byte	0x03, 0x50
        /*002a*/ 	.short	0x0000


	//----- nvinfo : EIATTR_MAXREG_COUNT
	.align		4
        /*002c*/ 	.byte	0x03, 0x1b
        /*002e*/ 	.short	0x00ff


	//----- nvinfo : EIATTR_MERCURY_ISA_VERSION
	.align		4
        /*0030*/ 	.byte	0x03, 0x5f
        /*0032*/ 	.short	0x0101


	//----- nvinfo : EIATTR_VRC_CTA_INIT_COUNT
	.align		4
        /*0034*/ 	.byte	0x02, 0x4a
	.zero		1
	.zero		1


	//----- nvinfo : EIATTR_EXIT_INSTR_OFFSETS
	.align		4
        /*0038*/ 	.byte	0x04, 0x1c
        /*003a*/ 	.short	(.L_19 - .L_18)


	//   ....[0]....
.L_18:
        /*003c*/ 	.word	0x00000070


	//   ....[1]....
        /*0040*/ 	.word	0x000000c0


	//----- nvinfo : EIATTR_CBANK_PARAM_SIZE
	.align		4
.L_19:
        /*0044*/ 	.byte	0x03, 0x19
        /*0046*/ 	.short	0x000c


	//----- nvinfo : EIATTR_PARAM_CBANK
	.align		4
        /*0048*/ 	.byte	0x04, 0x0a
        /*004a*/ 	.short	(.L_21 - .L_20)
	.align		4
.L_20:
        /*004c*/ 	.word	index@(.nv.constant0._Z17clear_grid_kernelPji)
        /*0050*/ 	.short	0x0380
        /*0052*/ 	.short	0x000c


	//----- nvinfo : EIATTR_SW_WAR
	.align		4
.L_21:
        /*0054*/ 	.byte	0x04, 0x36
        /*0056*/ 	.short	(.L_23 - .L_22)
.L_22:
        /*0058*/ 	.word	0x00000008
.L_23:


//--------------------- .nv.info._Z16fill_grid_kernelPjS_jPfS_S_ --------------------------
	.section	.nv.info._Z16fill_grid_kernelPjS_jPfS_S_,"",@"SHT_CUDA_INFO"
	.sectionflags	@""
	.align	4


	//----- nvinfo : EIATTR_CUDA_API_VERSION
	.align		4
        /*0000*/ 	.byte	0x04, 0x37
        /*0002*/ 	.short	(.L_25 - .L_24)
.L_24:
        /*0004*/ 	.word	0x00000082


	//----- nvinfo : EIATTR_KPARAM_INFO
	.align		4
.L_25:
        /*0008*/ 	.byte	0x04, 0x17
        /*000a*/ 	.short	(.L_27 - .L_26)
.L_26:
        /*000c*/ 	.word	0x00000000
        /*0010*/ 	.short	0x0005
        /*0012*/ 	.short	0x0028
        /*0014*/ 	.byte	0x00, 0xf5, 0x21, 0x00


	//----- nvinfo : EIATTR_KPARAM_INFO
	.align		4
.L_27:
        /*0018*/ 	.byte	0x04, 0x17
        /*001a*/ 	.short	(.L_29 - .L_28)
.L_28:
        /*001c*/ 	.word	0x00000000
        /*0020*/ 	.short	0x0004
        /*0022*/ 	.short	0x0020
        /*0024*/ 	.byte	0x00, 0xf5, 0x21, 0x00


	//----- nvinfo : EIATTR_KPARAM_INFO
	.align		4
.L_29:
        /*0028*/ 	.byte	0x04, 0x17
        /*002a*/ 	.short	(.L_31 - .L_30)
.L_30:
        /*002c*/ 	.word	0x00000000
        /*0030*/ 	.short	0x0003
        /*0032*/ 	.short	0x0018
        /*0034*/ 	.byte	0x00, 0xf5, 0x21, 0x00


	//----- nvinfo : EIATTR_KPARAM_INFO
	.align		4
.L_31:
        /*0038*/ 	.byte	0x04, 0x17
        /*003a*/ 	.short	(.L_33 - .L_32)
.L_32:
        /*003c*/ 	.word	0x00000000
        /*0040*/ 	.short	0x0002
        /*0042*/ 	.short	0x0010
        /*0044*/ 	.byte	0x00, 0xf0, 0x11, 0x00


	//----- nvinfo : EIATTR_KPARAM_INFO
	.align		4
.L_33:
        /*0048*/ 	.byte	0x04, 0x17
        /*004a*/ 	.short	(.L_35 - .L_34)
.L_34:
        /*004c*/ 	.word	0x00000000
        /*0050*/ 	.short	0x0001
        /*0052*/ 	.short	0x0008
        /*0054*/ 	.byte	0x00, 0xf5, 0x21, 0x00


	//----- nvinfo : EIATTR_KPARAM_INFO
	.align		4
.L_35:
        /*0058*/ 	.byte	0x04, 0x17
        /*005a*/ 	.short	(.L_37 - .L_36)
.L_36:
        /*005c*/ 	.word	0x00000000
        /*0060*/ 	.short	0x0000
        /*0062*/ 	.short	0x0000
        /*0064*/ 	.byte	0x00, 0xf5, 0x21, 0x00


	//----- nvinfo : EIATTR_SPARSE_MMA_MASK
	.align		4
.L_37:
        /*0068*/ 	.byte	0x03, 0x50
        /*006a*/ 	.short	0x0000


	//----- nvinfo : EIATTR_MAXREG_COUNT
	.align		4
        /*006c*/ 	.byte	0x03, 0x1b
        /*006e*/ 	.short	0x00ff


	//----- nvinfo : EIATTR_MERCURY_ISA_VERSION
	.align		4
        /*0070*/ 	.byte	0x03, 0x5f
        /*0072*/ 	.short	0x0101


	//----- nvinfo : EIATTR_INT_WARP_WIDE_INSTR_OFFSETS
	.align		4
        /*0074*/ 	.byte	0x04, 0x31
        /*0076*/ 	.short	(.L_39 - .L_38)


	//   ....[0]....
.L_38:
        /*0078*/ 	.word	0x000002f0


	//----- nvinfo : EIATTR_VRC_CTA_INIT_COUNT
	.align		4
.L_39:
        /*007c*/ 	.byte	0x02, 0x4a
	.zero		1
	.zero		1


	//----- nvinfo : EIATTR_EXIT_INSTR_OFFSETS
	.align		4
        /*0080*/ 	.byte	0x04, 0x1c
        /*0082*/ 	.short	(.L_41 - .L_40)


	//   ....[0]....
.L_40:
        /*0084*/ 	.word	0x00000070


	//   ....[1]....
        /*0088*/ 	.word	0x000002c0


	//   ....[2]....
        /*008c*/ 	.word	0x00000340


	//----- nvinfo : EIATTR_CRS_STACK_SIZE
	.align		4
.L_41:
        /*0090*/ 	.byte	0x04, 0x1e
        /*0092*/ 	.short	(.L_43 - .L_42)
.L_42:
        /*0094*/ 	.word	0x00000000


	//----- nvinfo : EIATTR_CBANK_PARAM_SIZE
	.align		4
.L_43:
        /*0098*/ 	.byte	0x03, 0x19
        /*009a*/ 	.short	0x0030


	//----- nvinfo : EIATTR_PARAM_CBANK
	.align		4
        /*009c*/ 	.byte	0x04, 0x0a
        /*009e*/ 	.short	(.L_45 - .L_44)
	.align		4
.L_44:
        /*00a0*/ 	.word	index@(.nv.constant0._Z16fill_grid_kernelPjS_jPfS_S_)
        /*00a4*/ 	.short	0x0380
        /*00a6*/ 	.short	0x0030


	//----- nvinfo : EIATTR_SW_WAR
	.align		4
.L_45:
        /*00a8*/ 	.byte	0x04, 0x36
        /*00aa*/ 	.short	(.L_47 - .L_46)
.L_46:
        /*00ac*/ 	.word	0x00000008
.L_47:


//--------------------- .nv.callgraph             --------------------------
	.section	.nv.callgraph,"",@"SHT_CUDA_CALLGRAPH"
	.align	4
	.sectionentsize	8
	.align		4
        /*0000*/ 	.word	0x00000000
	.align		4
        /*0004*/ 	.word	0xffffffff
	.align		4
        /*0008*/ 	.word	0x00000000
	.align		4
        /*000c*/ 	.word	0xfffffffe
	.align		4
        /*0010*/ 	.word	0x00000000
	.align		4
        /*0014*/ 	.word	0xfffffffd
	.align		4
        /*0018*/ 	.word	0x00000000
	.align		4
        /*001c*/ 	.word	0xfffffffc


//--------------------- .text._Z17clear_grid_kernelPji --------------------------
	.section	.text._Z17clear_grid_kernelPji,"ax",@progbits
	.align	128
        .global         _Z17clear_grid_kernelPji
        .type           _Z17clear_grid_kernelPji,@function
        .size           _Z17clear_grid_kernelPji,(.L_x_6 - _Z17clear_grid_kernelPji)
        .other          _Z17clear_grid_kernelPji,@"STO_CUDA_ENTRY STV_DEFAULT"
_Z17clear_grid_kernelPji:
.text._Z17clear_grid_kernelPji:
[----:B------:R-:W-:Y:S01]  /*0000*/  LDC R1, c[0x0][0x37c] ;  /* 0x0000df00ff017b82 */ /* 0x000fe20000000800 */
[----:B------:R-:W0:Y:S07]  /*0010*/  S2R R0, SR_TID.X ;  /* 0x0000000000007919 */ /* 0x000e2e0000002100 */
[----:B------:R-:W0:Y:S01]  /*0020*/  S2UR UR4, SR_CTAID.X ;  /* 0x00000000000479c3 */ /* 0x000e220000002500 */
[----:B------:R-:W1:Y:S07]  /*0030*/  LDCU UR5, c[0x0][0x388] ;  /* 0x00007100ff0577ac */ /* 0x000e6e0008000800 */
[----:B------:R-:W0:Y:S02]  /*0040*/  LDC R5, c[0x0][0x360] ;  /* 0x0000d800ff057b82 */ /* 0x000e240000000800 */
[----:B0-----:R-:W-:-:S05]  /*0050*/  IMAD R5, R5, UR4, R0 ;  /* 0x0000000405057c24 */ /* 0x001fca000f8e0200 */
[----:B-1----:R-:W-:-:S13]  /*0060*/  ISETP.GE.AND P0, PT, R5, UR5, PT ;  /* 0x0000000505007c0c */ /* 0x002fda000bf06270 */
[----:B------:R-:W-:Y:S05]  /*0070*/  @P0 EXIT ;  /* 0x000000000000094d */ /* 0x000fea0003800000 */
[----:B------:R-:W0:Y:S01]  /*0080*/  LDC.64 R2, c[0x0][0x380] ;  /* 0x0000e000ff027b82 */ /* 0x000e220000000a00 */
[----:B------:R-:W1:Y:S01]  /*0090*/  LDCU.64 UR4, c[0x0][0x358] ;  /* 0x00006b00ff0477ac */ /* 0x000e620008000a00 */
[----:B0-----:R-:W-:-:S05]  /*00a0*/  IMAD.WIDE R2, R5, 0x4, R2 ;  /* 0x0000000405027825 */ /* 0x001fca00078e0202 */
[----:B-1----:R-:W-:Y:S01]  /*00b0*/  STG.E desc[UR4][R2.64], RZ ;  /* 0x000000ff02007986 */ /* 0x002fe2000c101904 */
[----:B------:R-:W-:Y:S05]  /*00c0*/  EXIT ;  /* 0x000000000000794d */ /* 0x000fea0003800000 */
.L_x_0:
[----:B------:R-:W-:-:S00]  /*00d0*/  BRA `(.L_x_0) ;  /* 0xfffffffc00fc7947 */ /* 0x000fc0000383ffff */
[----:B------:R-:W-:-:S00]  /*00e0*/  NOP ;  /* 0x0000000000007918 */ /* 0x000fc00000000000 */
        /* <DEDUP_REMOVED lines=9> */
.L_x_6:


//--------------------- .text._Z16fill_grid_kernelPjS_jPfS_S_ --------------------------
	.section	.text._Z16fill_grid_kernelPjS_jPfS_S_,"ax",@progbits
	.align	128
        .global         _Z16fill_grid_kernelPjS_jPfS_S_
        .type           _Z16fill_grid_kernelPjS_jPfS_S_,@function
        .size           _Z16fill_grid_kernelPjS_jPfS_S_,(.L_x_7 - _Z16fill_grid_kernelPjS_jPfS_S_)
        .other          _Z16fill_grid_kernelPjS_jPfS_S_,@"STO_CUDA_ENTRY STV_DEFAULT"
_Z16fill_grid_kernelPjS_jPfS_S_:
.text._Z16fill_grid_kernelPjS_jPfS_S_:
[----:B------:R-:W-:Y:S01]  /*0000*/  LDC R1, c[0x0][0x37c] ;  /* 0x0000df00ff017b82 */ /* 0x000fe20000000800 */
[----:B------:R-:W0:Y:S07]  /*0010*/  S2R R0, SR_TID.X ;  /* 0x0000000000007919 */ /* 0x000e2e0000002100 */
[----:B------:R-:W0:Y:S01]  /*0020*/  S2UR UR4, SR_CTAID.X ;  /* 0x00000000000479c3 */ /* 0x000e220000002500 */
[----:B------:R-:W1:Y:S07]  /*0030*/  LDCU UR5, c[0x0][0x390] ;  /* 0x00007200ff0577ac */ /* 0x000e6e0008000800 */
[----:B------:R-:W0:Y:S02]  /*0040*/  LDC R3, c[0x0][0x360] ;  /* 0x0000d800ff037b82 */ /* 0x000e240000000800 */
[----:B0-----:R-:W-:-:S05]  /*0050*/  IMAD R3, R3, UR4, R0 ;  /* 0x0000000403037c24 */ /* 0x001fca000f8e0200 */
[----:B-1----:R-:W-:-:S13]  /*0060*/  ISETP.GE.U32.AND P0, PT, R3, UR5, PT ;  /* 0x0000000503007c0c */ /* 0x002fda000bf06070 */
[----:B------:R-:W-:Y:S05]  /*0070*/  @P0 EXIT ;  /* 0x000000000000094d */ /* 0x000fea0003800000 */
[----:B------:R-:W0:Y:S01]  /*0080*/  LDC.64 R6, c[0x0][0x398] ;  /* 0x0000e600ff067b82 */ /* 0x000e220000000a00 */
[----:B------:R-:W1:Y:S01]  /*0090*/  LDCU.64 UR4, c[0x0][0x358] ;  /* 0x00006b00ff0477ac */ /* 0x000e620008000a00 */
[----:B------:R-:W-:-:S06]  /*00a0*/  SHF.L.U32 R9, R3, 0x1, RZ ;  /* 0x0000000103097819 */ /* 0x000fcc00000006ff */
[----:B------:R-:W2:Y:S01]  /*00b0*/  LDC.64 R4, c[0x0][0x388] ;  /* 0x0000e200ff047b82 */ /* 0x000ea20000000a00 */
[----:B0-----:R-:W-:-:S05]  /*00c0*/  IMAD.WIDE R6, R9, 0x4, R6 ;  /* 0x0000000409067825 */ /* 0x001fca00078e0206 */
[----:B-1----:R-:W3:Y:S04]  /*00d0*/  LDG.E R2, desc[UR4][R6.64] ;  /* 0x0000000406027981 */ /* 0x002ee8000c1e1900 */
[----:B------:R-:W4:Y:S04]  /*00e0*/  LDG.E R10, desc[UR4][R6.64+0x4] ;  /* 0x00000404060a7981 */ /* 0x000f28000c1e1900 */
[----:B--2---:R-:W2:Y:S04]  /*00f0*/  LDG.E R8, desc[UR4][R4.64+0x8] ;  /* 0x0000080404087981 */ /* 0x004ea8000c1e1900 */
[----:B------:R-:W5:Y:S01]  /*0100*/  LDG.E R0, desc[UR4][R4.64] ;  /* 0x0000000404007981 */ /* 0x000f62000c1e1900 */
[----:B------:R-:W-:Y:S01]  /*0110*/  HFMA2 R11, -RZ, RZ, 0, 0 ;  /* 0x00000000ff0b7431 */ /* 0x000fe200000001ff */
[----:B---3--:R-:W-:Y:S08]  /*0120*/  F2I.TRUNC.NTZ R9, R2 ;  /* 0x0000000200097305 */ /* 0x008ff0000020f100 */
[----:B----4-:R-:W5:Y:S01]  /*0130*/  F2I.TRUNC.NTZ R10, R10 ;  /* 0x0000000a000a7305 */ /* 0x010f62000020f100 */
[----:B--2---:R-:W-:Y:S01]  /*0140*/  ISETP.NE.AND P0, PT, R8, RZ, PT ;  /* 0x000000ff0800720c */ /* 0x004fe20003f05270 */
[----:B-----5:R-:W-:-:S12]  /*0150*/  IMAD R9, R0, R10, R9 ;  /* 0x0000000a00097224 */ /* 0x020fd800078e0209 */
[----:B------:R-:W-:Y:S05]  /*0160*/  @!P0 BRA `(.L_x_1) ;  /* 0x0000000000508947 */ /* 0x000fea0003800000 */
[----:B------:R-:W0:Y:S01]  /*0170*/  LDC.64 R6, c[0x0][0x380] ;  /* 0x0000e000ff067b82 */ /* 0x000e220000000a00 */
[----:B------:R-:W-:Y:S01]  /*0180*/  BSSY B0, `(.L_x_1) ;  /* 0x0000012000007945 */ /* 0x000fe20003800000 */
[----:B------:R-:W-:Y:S02]  /*0190*/  IMAD R9, R8, R9, RZ ;  /* 0x0000000908097224 */ /* 0x000fe400078e02ff */
[----:B------:R-:W-:-:S07]  /*01a0*/  IMAD.MOV.U32 R11, RZ, RZ, RZ ;  /* 0x000000ffff0b7224 */ /* 0x000fce00078e00ff */
.L_x_3:
[----:B------:R-:W-:Y:S01]  /*01b0*/  IADD3 R13, PT, PT, R9, R11, RZ ;  /* 0x0000000b090d7210 */ /* 0x000fe20007ffe0ff */
[----:B------:R-:W-:Y:S01]  /*01c0*/  IMAD.MOV.U32 R2, RZ, RZ, RZ ;  /* 0x000000ffff027224 */ /* 0x000fe200078e00ff */
[----:B------:R-:W-:Y:S05]  /*01d0*/  YIELD ;  /* 0x0000000000007946 */ /* 0x000fea0003800000 */
[----:B0-----:R-:W-:-:S05]  /*01e0*/  IMAD.WIDE R4, R13, 0x4, R6 ;  /* 0x000000040d047825 */ /* 0x001fca00078e0206 */
[----:B------:R-:W2:Y:S02]  /*01f0*/  ATOMG.E.CAS.STRONG.GPU PT, R2, [R4], R2, R3 ;  /* 0x00000002040273a9 */ /* 0x000ea400001ee103 */
[----:B--2---:R-:W-:-:S13]  /*0200*/  ISETP.NE.AND P0, PT, R2, RZ, PT ;  /* 0x000000ff0200720c */ /* 0x004fda0003f05270 */
[----:B------:R-:W-:Y:S05]  /*0210*/  @!P0 BRA `(.L_x_2) ;  /* 0x0000000000148947 */ /* 0x000fea0003800000 */
[----:B------:R-:W-:-:S04]  /*0220*/  IADD3 R11, PT, PT, R11, 0x1, RZ ;  /* 0x000000010b0b7810 */ /* 0x000fc80007ffe0ff */
[----:B------:R-:W-:-:S13]  /*0230*/  ISETP.NE.AND P0, PT, R11, R8, PT ;  /* 0x000000080b00720c */ /* 0x000fda0003f05270 */
[----:B------:R-:W-:Y:S05]  /*0240*/  @P0 BRA `(.L_x_3) ;  /* 0xfffffffc00d80947 */ /* 0x000fea000383ffff */
[----:B------:R-:W-:Y:S01]  /*0250*/  IMAD.MOV.U32 R11, RZ, RZ, R8 ;  /* 0x000000ffff0b7224 */ /* 0x000fe200078e0008 */
[----:B------:R-:W-:Y:S06]  /*0260*/  BRA `(.L_x_4) ;  /* 0x00000000000c7947 */ /* 0x000fec0003800000 */
.L_x_2:
[----:B------:R-:W0:Y:S02]  /*0270*/  LDC.64 R4, c[0x0][0x3a0] ;  /* 0x0000e800ff047b82 */ /* 0x000e240000000a00 */
[----:B0-----:R-:W-:-:S05]  /*0280*/  IMAD.WIDE R2, R3, 0x4, R4 ;  /* 0x0000000403027825 */ /* 0x001fca00078e0204 */
[----:B------:R0:W-:Y:S02]  /*0290*/  STG.E desc[UR4][R2.64], R13 ;  /* 0x0000000d02007986 */ /* 0x0001e4000c101904 */
.L_x_4:
[----:B------:R-:W-:Y:S05]  /*02a0*/  BSYNC B0 ;  /* 0x0000000000007941 */ /* 0x000fea0003800000 */
.L_x_1:
[----:B------:R-:W-:-:S13]  /*02b0*/  ISETP.NE.AND P0, PT, R11, R8, PT ;  /* 0x000000080b00720c */ /* 0x000fda0003f05270 */
[----:B------:R-:W-:Y:S05]  /*02c0*/  @P0 EXIT ;  /* 0x000000000000094d */ /* 0x000fea0003800000 */
[----:B------:R-:W1:Y:S01]  /*02d0*/  S2R R0, SR_LANEID ;  /* 0x0000000000007919 */ /* 0x000e620000000000 */
[----:B0-----:R-:W0:Y:S01]  /*02e0*/  LDC.64 R2, c[0x0][0x3a8] ;  /* 0x0000ea00ff027b82 */ /* 0x001e220000000a00 */
[----:B------:R-:W-:Y:S02]  /*02f0*/  VOTEU.ANY UR6, UPT, PT ;  /* 0x0000000000067886 */ /* 0x000fe400038e0100 */
[----:B------:R-:W-:Y:S02]  /*0300*/  UFLO.U32 UR7, UR6 ;  /* 0x00000006000772bd */ /* 0x000fe400080e0000 */
[----:B------:R-:W0:Y:S04]  /*0310*/  POPC R5, UR6 ;  /* 0x0000000600057d09 */ /* 0x000e280008000000 */
[----:B-1----:R-:W-:-:S13]  /*0320*/  ISETP.EQ.U32.AND P0, PT, R0, UR7, PT ;  /* 0x0000000700007c0c */ /* 0x002fda000bf02070 */
[----:B0-----:R-:W-:Y:S01]  /*0330*/  @P0 REDG.E.ADD.STRONG.GPU desc[UR4][R2.64], R5 ;  /* 0x000000050200098e */ /* 0x001fe2000c12e104 */
[----:B------:R-:W-:Y:S05]  /*0340*/  EXIT ;  /* 0x000000000000794d */ /* 0x000fea0003800000 */
.L_x_5:
        /* <DEDUP_REMOVED lines=11> */
.L_x_7:


//--------------------- .nv.shared.reserved.0     --------------------------
	.section	.nv.shared.reserved.0,"aw",@nobits
	.weak		__nv_reservedSMEM_offset_0_alias
	.size		__nv_reservedSMEM_offset_0_alias, 0, 64
	.other		__nv_reservedSMEM_offset_0_alias,@"STO_CUDA_RESERVED_SHARED STV_DEFAULT"
__nv_reservedSMEM_offset_0_alias:
	.zero		0
	.zero		64


//--------------------- .nv.constant0._Z17clear_grid_kernelPji --------------------------
	.section	.nv.constant0._Z17clear_grid_kernelPji,"a",@progbits
	.sectionflags	@""
	.align	4
.nv.constant0._Z17clear_grid_kernelPji:
	.zero		908


//--------------------- .nv.constant0._Z16fill_grid_kernelPjS_jPfS_S_ --------------------------
	.section	.nv.constant0._Z16fill_grid_kernelPjS_jPfS_S_,"a",@progbits
	.sectionflags	@""
	.align	4
.nv.constant0._Z16fill_grid_kernelPjS_jPfS_S_:
	.zero		944


//--------------------- SYMBOLS --------------------------

	.type		.nv.reservedSmem.offset0,@object
	.size		.nv.reservedSmem.offset0,0x4
